	.headerflags	@"EF_CUDA_TEXMODE_UNIFIED EF_CUDA_64BIT_ADDRESS EF_CUDA_ACCELERATORS EF_CUDA_SM90 EF_CUDA_VIRTUAL_SM(EF_CUDA_SM90)"
	.elftype	@"ET_EXEC"


//--------------------- .nv.info                  --------------------------
	.section	.nv.info,"",@"SHT_CUDA_INFO"
	.align	4


	//----- nvinfo : EIATTR_REGCOUNT
	.align		4
        /*0000*/ 	.byte	0x04, 0x2f
        /*0002*/ 	.short	(.L_3 - .L_2)
	.align		4
.L_2:
        /*0004*/ 	.word	index@(triton_poi_fused__native_batch_norm_legit_no_training_hardtanh_16)
        /*0008*/ 	.word	0x0000001c


	//----- nvinfo : EIATTR_MIN_STACK_SIZE
	.align		4
.L_3:
        /*000c*/ 	.byte	0x04, 0x12
        /*000e*/ 	.short	(.L_5 - .L_4)
	.align		4
.L_4:
        /*0010*/ 	.word	index@(triton_poi_fused__native_batch_norm_legit_no_training_hardtanh_16)
        /*0014*/ 	.word	0x00000000


	//----- nvinfo : EIATTR_FRAME_SIZE
	.align		4
.L_5:
        /*0018*/ 	.byte	0x04, 0x11
        /*001a*/ 	.short	(.L_7 - .L_6)
	.align		4
.L_6:
        /*001c*/ 	.word	index@(triton_poi_fused__native_batch_norm_legit_no_training_hardtanh_16)
        /*0020*/ 	.word	0x00000000


	//----- nvinfo : EIATTR_MIN_STACK_SIZE
	.align		4
.L_7:
        /*0024*/ 	.byte	0x04, 0x12
        /*0026*/ 	.short	(.L_9 - .L_8)
	.align		4
.L_8:
        /*0028*/ 	.word	index@(triton_poi_fused__native_batch_norm_legit_no_training_hardtanh_16)
        /*002c*/ 	.word	0x00000000
.L_9:


//--------------------- .nv.info.triton_poi_fused__native_batch_norm_legit_no_training_hardtanh_16 --------------------------
	.section	.nv.info.triton_poi_fused__native_batch_norm_legit_no_training_hardtanh_16,"",@"SHT_CUDA_INFO"
	.sectionflags	@""
	.align	4


	//----- nvinfo : EIATTR_CUDA_API_VERSION
	.align		4
        /*0000*/ 	.byte	0x04, 0x37
        /*0002*/ 	.short	(.L_11 - .L_10)
.L_10:
        /*0004*/ 	.word	0x0000007c


	//----- nvinfo : EIATTR_KPARAM_INFO
	.align		4
.L_11:
        /*0008*/ 	.byte	0x04, 0x17
        /*000a*/ 	.short	(.L_13 - .L_12)
.L_12:
        /*000c*/ 	.word	0x00000000
        /*0010*/ 	.short	0x0006
        /*0012*/ 	.short	0x0030
        /*0014*/ 	.byte	0x00, 0xf0, 0x11, 0x00


	//----- nvinfo : EIATTR_KPARAM_INFO
	.align		4
.L_13:
        /*0018*/ 	.byte	0x04, 0x17
        /*001a*/ 	.short	(.L_15 - .L_14)
.L_14:
        /*001c*/ 	.word	0x00000000
        /*0020*/ 	.short	0x0005
        /*0022*/ 	.short	0x0028
        /*0024*/ 	.byte	0x00, 0xf4, 0x21, 0x00


	//----- nvinfo : EIATTR_KPARAM_INFO
	.align		4
.L_15:
        /*0028*/ 	.byte	0x04, 0x17
        /*002a*/ 	.short	(.L_17 - .L_16)
.L_16:
        /*002c*/ 	.word	0x00000000
        /*0030*/ 	.short	0x0004
        /*0032*/ 	.short	0x0020
        /*0034*/ 	.byte	0x00, 0xf4, 0x21, 0x00


	//----- nvinfo : EIATTR_KPARAM_INFO
	.align		4
.L_17:
        /*0038*/ 	.byte	0x04, 0x17
        /*003a*/ 	.short	(.L_19 - .L_18)
.L_18:
        /*003c*/ 	.word	0x00000000
        /*0040*/ 	.short	0x0003
        /*0042*/ 	.short	0x0018
        /*0044*/ 	.byte	0x00, 0xf4, 0x21, 0x00


	//----- nvinfo : EIATTR_KPARAM_INFO
	.align		4
.L_19:
        /*0048*/ 	.byte	0x04, 0x17
        /*004a*/ 	.short	(.L_21 - .L_20)
.L_20:
        /*004c*/ 	.word	0x00000000
        /*0050*/ 	.short	0x0002
        /*0052*/ 	.short	0x0010
        /*0054*/ 	.byte	0x00, 0xf4, 0x21, 0x00


	//----- nvinfo : EIATTR_KPARAM_INFO
	.align		4
.L_21:
        /*0058*/ 	.byte	0x04, 0x17
        /*005a*/ 	.short	(.L_23 - .L_22)
.L_22:
        /*005c*/ 	.word	0x00000000
        /*0060*/ 	.short	0x0001
        /*0062*/ 	.short	0x0008
        /*0064*/ 	.byte	0x00, 0xf4, 0x21, 0x00


	//----- nvinfo : EIATTR_KPARAM_INFO
	.align		4
.L_23:
        /*0068*/ 	.byte	0x04, 0x17
        /*006a*/ 	.short	(.L_25 - .L_24)
.L_24:
        /*006c*/ 	.word	0x00000000
        /*0070*/ 	.short	0x0000
        /*0072*/ 	.short	0x0000
        /*0074*/ 	.byte	0x00, 0xf4, 0x21, 0x00


	//----- nvinfo : EIATTR_SPARSE_MMA_MASK
	.align		4
.L_25:
        /*0078*/ 	.byte	0x03, 0x50
        /*007a*/ 	.short	0x0000


	//----- nvinfo : EIATTR_MAXREG_COUNT
	.align		4
        /*007c*/ 	.byte	0x03, 0x1b
        /*007e*/ 	.short	0x00ff


	//----- nvinfo : EIATTR_EXIT_INSTR_OFFSETS
	.align		4
        /*0080*/ 	.byte	0x04, 0x1c
        /*0082*/ 	.short	(.L_27 - .L_26)


	//   ....[0]....
.L_26:
        /*0084*/ 	.word	0x00000670


	//----- nvinfo : EIATTR_REQNTID
	.align		4
.L_27:
        /*0088*/ 	.byte	0x04, 0x10
        /*008a*/ 	.short	(.L_29 - .L_28)
.L_28:
        /*008c*/ 	.word	0x00000080
        /*0090*/ 	.word	0x00000001
        /*0094*/ 	.word	0x00000001


	//----- nvinfo : EIATTR_CBANK_PARAM_SIZE
	.align		4
.L_29:
        /*0098*/ 	.byte	0x03, 0x19
        /*009a*/ 	.short	0x0034


	//----- nvinfo : EIATTR_PARAM_CBANK
	.align		4
        /*009c*/ 	.byte	0x04, 0x0a
        /*009e*/ 	.short	(.L_31 - .L_30)
	.align		4
.L_30:
        /*00a0*/ 	.word	index@(.nv.constant0.triton_poi_fused__native_batch_norm_legit_no_training_hardtanh_16)
        /*00a4*/ 	.short	0x0210
        /*00a6*/ 	.short	0x0034


	//----- nvinfo : EIATTR_SW_WAR
	.align		4
.L_31:
        /*00a8*/ 	.byte	0x04, 0x36
        /*00aa*/ 	.short	(.L_33 - .L_32)
.L_32:
        /*00ac*/ 	.word	0x00000008
.L_33:


//--------------------- .nv.callgraph             --------------------------
	.section	.nv.callgraph,"",@"SHT_CUDA_CALLGRAPH"
	.align	4
	.sectionentsize	8
	.align		4
        /*0000*/ 	.word	0x00000000
	.align		4
        /*0004*/ 	.word	0xffffffff
	.align		4
        /*0008*/ 	.word	0x00000000
	.align		4
        /*000c*/ 	.word	0xfffffffe
	.align		4
        /*0010*/ 	.word	0x00000000
	.align		4
        /*0014*/ 	.word	0xfffffffd
	.align		4
        /*0018*/ 	.word	0x00000000
	.align		4
        /*001c*/ 	.word	0xfffffffc


//--------------------- .nv.constant4             --------------------------
	.section	.nv.constant4,"a",@progbits
	.align	8
	.align		8
.nv.constant4:
        /*0000*/ 	.dword	_$_str
	.align		8
        /*0008*/ 	.dword	_$_str_$_2


//--------------------- .text.triton_poi_fused__native_batch_norm_legit_no_training_hardtanh_16 --------------------------
	.section	.text.triton_poi_fused__native_batch_norm_legit_no_training_hardtanh_16,"ax",@progbits
	.align	128
        .global         triton_poi_fused__native_batch_norm_legit_no_training_hardtanh_16
        .type           triton_poi_fused__native_batch_norm_legit_no_training_hardtanh_16,@function
        .size           triton_poi_fused__native_batch_norm_legit_no_training_hardtanh_16,(.L_x_1 - triton_poi_fused__native_batch_norm_legit_no_training_hardtanh_16)
        .other          triton_poi_fused__native_batch_norm_legit_no_training_hardtanh_16,@"STO_CUDA_ENTRY STV_DEFAULT"
triton_poi_fused__native_batch_norm_legit_no_training_hardtanh_16:
.text.triton_poi_fused__native_batch_norm_legit_no_training_hardtanh_16:
[----:B------:R-:W-:Y:S01]  /*0000*/  LDC R1, c[0x0][0x28] ;  /* 0x00000a00ff017b82 */ /* 0x000fe20000000800 */
[----:B------:R-:W1:Y:S07]  /*0010*/  S2R R0, SR_TID.X ;  /* 0x0000000000007919 */ /* 0x000e6e0000002100 */
[----:B------:R-:W2:Y:S01]  /*0020*/  LDC.64 R4, c[0x0][0x220] ;  /* 0x00008800ff047b82 */ /* 0x000ea20000000a00 */
[----:B------:R-:W-:Y:S01]  /*0030*/  ULDC.64 UR4, c[0x0][0x208] ;  /* 0x0000820000047ab9 */ /* 0x000fe20000000a00 */
[----:B------:R-:W3:Y:S06]  /*0040*/  S2R R7, SR_CTAID.X ;  /* 0x0000000000077919 */ /* 0x000eec0000002500 */
[----:B------:R-:W4:Y:S08]  /*0050*/  LDC.64 R8, c[0x0][0x210] ;  /* 0x00008400ff087b82 */ /* 0x000f300000000a00 */
[----:B------:R-:W5:Y:S08]  /*0060*/  LDC.64 R12, c[0x0][0x218] ;  /* 0x00008600ff0c7b82 */ /* 0x000f700000000a00 */
[----:B------:R-:W5:Y:S01]  /*0070*/  LDC.64 R20, c[0x0][0x228] ;  /* 0x00008a00ff147b82 */ /* 0x000f620000000a00 */
[----:B-1----:R-:W-:-:S07]  /*0080*/  SHF.L.U32 R0, R0, 0x2, RZ ;  /* 0x0000000200007819 */ /* 0x002fce00000006ff */
[----:B------:R-:W1:Y:S01]  /*0090*/  LDC.64 R16, c[0x0][0x230] ;  /* 0x00008c00ff107b82 */ /* 0x000e620000000a00 */
[----:B---3--:R-:W-:Y:S02]  /*00a0*/  SHF.R.S32.HI R3, RZ, 0x16, R7 ;  /* 0x00000016ff037819 */ /* 0x008fe40000011407 */
[----:B------:R-:W-:Y:S02]  /*00b0*/  LOP3.LUT R0, R0, 0x1fc, RZ, 0xc0, !PT ;  /* 0x000001fc00007812 */ /* 0x000fe400078ec0ff */
[----:B------:R-:W-:Y:S02]  /*00c0*/  SGXT R3, R3, 0x1 ;  /* 0x000000010303781a */ /* 0x000fe40000000200 */
[----:B------:R-:W-:-:S04]  /*00d0*/  LEA R0, R7, R0, 0x9 ;  /* 0x0000000007007211 */ /* 0x000fc800078e48ff */
[----:B------:R-:W-:-:S04]  /*00e0*/  LEA.HI R3, R3, R0, RZ, 0x8 ;  /* 0x0000000003037211 */ /* 0x000fc800078f40ff */
[----:B------:R-:W-:-:S04]  /*00f0*/  LOP3.LUT R3, R3, 0xffffff00, RZ, 0xc0, !PT ;  /* 0xffffff0003037812 */ /* 0x000fc800078ec0ff */
[----:B------:R-:W-:-:S05]  /*0100*/  IADD3 R2, R0, -R3, RZ ;  /* 0x8000000300027210 */ /* 0x000fca0007ffe0ff */
[----:B--2---:R-:W-:-:S06]  /*0110*/  IMAD.WIDE R4, R2, 0x4, R4 ;  /* 0x0000000402047825 */ /* 0x004fcc00078e0204 */
[----:B------:R-:W2:Y:S01]  /*0120*/  LDG.E.EL.128 R4, desc[UR4][R4.64] ;  /* 0x0000000404047981 */ /* 0x000ea2000c2e1d00 */
[----:B----4-:R-:W-:-:S04]  /*0130*/  IMAD.WIDE R8, R0, 0x4, R8 ;  /* 0x0000000400087825 */ /* 0x010fc800078e0208 */
[C---:B-----5:R-:W-:Y:S02]  /*0140*/  IMAD.WIDE R12, R2.reuse, 0x4, R12 ;  /* 0x00000004020c7825 */ /* 0x060fe400078e020c */
[----:B------:R-:W3:Y:S04]  /*0150*/  LDG.E.128 R8, desc[UR4][R8.64] ;  /* 0x0000000408087981 */ /* 0x000ee8000c1e1d00 */
[----:B------:R-:W3:Y:S01]  /*0160*/  LDG.E.EL.128 R12, desc[UR4][R12.64] ;  /* 0x000000040c0c7981 */ /* 0x000ee2000c2e1d00 */
[----:B0-----:R-:W-:-:S04]  /*0170*/  IMAD.WIDE R20, R2, 0x4, R20 ;  /* 0x0000000402147825 */ /* 0x001fc800078e0214 */
[----:B-1----:R-:W-:Y:S02]  /*0180*/  IMAD.WIDE R16, R2, 0x4, R16 ;  /* 0x0000000402107825 */ /* 0x002fe400078e0210 */
[----:B------:R-:W4:Y:S04]  /*0190*/  LDG.E.EL.128 R20, desc[UR4][R20.64] ;  /* 0x0000000414147981 */ /* 0x000f28000c2e1d00 */
[----:B------:R-:W4:Y:S01]  /*01a0*/  LDG.E.EL.128 R16, desc[UR4][R16.64] ;  /* 0x0000000410107981 */ /* 0x000f22000c2e1d00 */
[----:B------:R-:W-:Y:S01]  /*01b0*/  HFMA2.MMA R2, -RZ, RZ, 1.625, 0 ;  /* 0x3e800000ff027435 */ /* 0x000fe200000001ff */
[----:B--2---:R-:W-:Y:S01]  /*01c0*/  FADD R4, R4, 9.9999997473787516356e-06 ;  /* 0x3727c5ac04047421 */ /* 0x004fe20000000000 */
[----:B------:R-:W-:Y:S01]  /*01d0*/  FADD R7, R7, 9.9999997473787516356e-06 ;  /* 0x3727c5ac07077421 */ /* 0x000fe20000000000 */
[----:B------:R-:W-:Y:S01]  /*01e0*/  FADD R5, R5, 9.9999997473787516356e-06 ;  /* 0x3727c5ac05057421 */ /* 0x000fe20000000000 */
[----:B------:R-:W-:Y:S01]  /*01f0*/  FADD R6, R6, 9.9999997473787516356e-06 ;  /* 0x3727c5ac06067421 */ /* 0x000fe20000000000 */
[----:B------:R-:W0:Y:S01]  /*0200*/  MUFU.SQRT R24, R4 ;  /* 0x0000000400187308 */ /* 0x000e220000002000 */
[----:B---3--:R-:W-:-:S07]  /*0210*/  FADD R8, R8, -R12 ;  /* 0x8000000c08087221 */ /* 0x008fce0000000000 */
[----:B------:R-:W1:Y:S01]  /*0220*/  MUFU.SQRT R7, R7 ;  /* 0x0000000700077308 */ /* 0x000e620000002000 */
[----:B------:R-:W-:Y:S01]  /*0230*/  FADD R9, R9, -R13 ;  /* 0x8000000d09097221 */ /* 0x000fe20000000000 */
[----:B------:R-:W-:Y:S01]  /*0240*/  FADD R10, R10, -R14 ;  /* 0x8000000e0a0a7221 */ /* 0x000fe20000000000 */
[----:B------:R-:W-:Y:S01]  /*0250*/  FADD R14, R11, -R15 ;  /* 0x8000000f0b0e7221 */ /* 0x000fe20000000000 */
[----:B0-----:R-:W-:-:S04]  /*0260*/  FSETP.GT.AND P6, PT, R24, 8.50705917302346158658e+37, PT ;  /* 0x7e8000001800780b */ /* 0x001fc80003fc4000 */
[----:B------:R-:W0:Y:S01]  /*0270*/  MUFU.SQRT R5, R5 ;  /* 0x0000000500057308 */ /* 0x000e220000002000 */
[----:B------:R-:W-:Y:S02]  /*0280*/  FSETP.GEU.AND P1, PT, R24, 1.175494350822287508e-38, PT ;  /* 0x008000001800780b */ /* 0x000fe40003f2e000 */
[----:B------:R-:W-:Y:S02]  /*0290*/  FSEL R3, R2, 1, P6 ;  /* 0x3f80000002037808 */ /* 0x000fe40003000000 */
[----:B-1----:R-:W-:-:S03]  /*02a0*/  FSETP.GT.AND P5, PT, R7, 8.50705917302346158658e+37, PT ;  /* 0x7e8000000700780b */ /* 0x002fc60003fa4000 */
[----:B------:R-:W1:Y:S01]  /*02b0*/  MUFU.SQRT R25, R6 ;  /* 0x0000000600197308 */ /* 0x000e620000002000 */
[----:B------:R-:W-:Y:S02]  /*02c0*/  FSETP.GEU.AND P2, PT, R7, 1.175494350822287508e-38, PT ;  /* 0x008000000700780b */ /* 0x000fe40003f4e000 */
[----:B------:R-:W-:Y:S01]  /*02d0*/  FSEL R12, R2, 1, P5 ;  /* 0x3f800000020c7808 */ /* 0x000fe20002800000 */
[----:B------:R-:W-:Y:S02]  /*02e0*/  @P6 FMUL R24, R24, 0.25 ;  /* 0x3e80000018186820 */ /* 0x000fe40000400000 */
[----:B------:R-:W-:Y:S01]  /*02f0*/  @!P1 FMUL R3, R3, 16777216 ;  /* 0x4b80000003039820 */ /* 0x000fe20000400000 */
[C---:B0-----:R-:W-:Y:S01]  /*0300*/  FSETP.GT.AND P3, PT, R5.reuse, 8.50705917302346158658e+37, PT ;  /* 0x7e8000000500780b */ /* 0x041fe20003f64000 */
[----:B------:R-:W-:Y:S01]  /*0310*/  @!P1 FMUL R24, R24, 16777216 ;  /* 0x4b80000018189820 */ /* 0x000fe20000400000 */
[----:B------:R-:W-:Y:S01]  /*0320*/  FSETP.GEU.AND P6, PT, R5, 1.175494350822287508e-38, PT ;  /* 0x008000000500780b */ /* 0x000fe20003fce000 */
[----:B------:R-:W-:-:S02]  /*0330*/  @P5 FMUL R7, R7, 0.25 ;  /* 0x3e80000007075820 */ /* 0x000fc40000400000 */
[----:B------:R-:W0:Y:S02]  /*0340*/  MUFU.RCP R6, R24 ;  /* 0x0000001800067308 */ /* 0x000e240000001000 */
[----:B------:R-:W-:Y:S01]  /*0350*/  @!P2 FMUL R12, R12, 16777216 ;  /* 0x4b8000000c0ca820 */ /* 0x000fe20000400000 */
[----:B-1----:R-:W-:Y:S01]  /*0360*/  FSETP.GT.AND P4, PT, R25, 8.50705917302346158658e+37, PT ;  /* 0x7e8000001900780b */ /* 0x002fe20003f84000 */
[----:B------:R-:W-:Y:S01]  /*0370*/  @!P2 FMUL R7, R7, 16777216 ;  /* 0x4b8000000707a820 */ /* 0x000fe20000400000 */
[----:B------:R-:W-:Y:S02]  /*0380*/  FSETP.GEU.AND P0, PT, R25, 1.175494350822287508e-38, PT ;  /* 0x008000001900780b */ /* 0x000fe40003f0e000 */
[C---:B------:R-:W-:Y:S01]  /*0390*/  FSEL R13, R2.reuse, 1, P4 ;  /* 0x3f800000020d7808 */ /* 0x040fe20002000000 */
[----:B------:R-:W-:Y:S01]  /*03a0*/  @P3 FMUL R5, R5, 0.25 ;  /* 0x3e80000005053820 */ /* 0x000fe20000400000 */
[----:B------:R-:W-:Y:S01]  /*03b0*/  FSEL R2, R2, 1, P3 ;  /* 0x3f80000002027808 */ /* 0x000fe20001800000 */
[----:B------:R-:W1:Y:S02]  /*03c0*/  MUFU.RCP R7, R7 ;  /* 0x0000000700077308 */ /* 0x000e640000001000 */
[----:B------:R-:W-:-:S02]  /*03d0*/  @!P6 FMUL R5, R5, 16777216 ;  /* 0x4b8000000505e820 */ /* 0x000fc40000400000 */
[----:B------:R-:W-:Y:S02]  /*03e0*/  @!P6 FMUL R2, R2, 16777216 ;  /* 0x4b8000000202e820 */ /* 0x000fe40000400000 */
[----:B------:R-:W-:Y:S01]  /*03f0*/  @P4 FMUL R25, R25, 0.25 ;  /* 0x3e80000019194820 */ /* 0x000fe20000400000 */
[----:B0-----:R-:W-:Y:S01]  /*0400*/  FMUL R3, R6, R3 ;  /* 0x0000000306037220 */ /* 0x001fe20000400000 */
[----:B------:R-:W0:Y:S01]  /*0410*/  MUFU.RCP R5, R5 ;  /* 0x0000000500057308 */ /* 0x000e220000001000 */
[----:B------:R-:W-:Y:S01]  /*0420*/  @!P0 FMUL R13, R13, 16777216 ;  /* 0x4b8000000d0d8820 */ /* 0x000fe20000400000 */
[----:B------:R-:W-:Y:S01]  /*0430*/  @!P0 FMUL R25, R25, 16777216 ;  /* 0x4b80000019198820 */ /* 0x000fe20000400000 */
[----:B------:R-:W-:Y:S01]  /*0440*/  FMUL R3, R3, R8 ;  /* 0x0000000803037220 */ /* 0x000fe20000400000 */
[----:B-1----:R-:W-:-:S04]  /*0450*/  FMUL R7, R7, R12 ;  /* 0x0000000c07077220 */ /* 0x002fc80000400000 */
[----:B------:R-:W1:Y:S01]  /*0460*/  MUFU.RCP R4, R25 ;  /* 0x0000001900047308 */ /* 0x000e620000001000 */
[----:B----4-:R-:W-:Y:S01]  /*0470*/  FFMA R16, R20, R3, R16 ;  /* 0x0000000314107223 */ /* 0x010fe20000000010 */
[----:B------:R-:W-:Y:S01]  /*0480*/  FMUL R14, R7, R14 ;  /* 0x0000000e070e7220 */ /* 0x000fe20000400000 */
[----:B0-----:R-:W-:-:S03]  /*0490*/  FMUL R2, R5, R2 ;  /* 0x0000000205027220 */ /* 0x001fc60000400000 */
[----:B------:R-:W-:Y:S01]  /*04a0*/  FFMA R14, R23, R14, R19 ;  /* 0x0000000e170e7223 */ /* 0x000fe20000000013 */
[----:B------:R-:W-:-:S04]  /*04b0*/  FMUL R2, R2, R9 ;  /* 0x0000000902027220 */ /* 0x000fc80000400000 */
[----:B------:R-:W-:Y:S01]  /*04c0*/  FSETP.GTU.AND P0, PT, R14, RZ, PT ;  /* 0x000000ff0e00720b */ /* 0x000fe20003f0c000 */
[----:B-1----:R-:W-:Y:S01]  /*04d0*/  FMUL R13, R4, R13 ;  /* 0x0000000d040d7220 */ /* 0x002fe20000400000 */
[----:B------:R-:W-:Y:S02]  /*04e0*/  FFMA R17, R21, R2, R17 ;  /* 0x0000000215117223 */ /* 0x000fe40000000011 */
[----:B------:R-:W-:Y:S01]  /*04f0*/  FSEL R7, R14, RZ, P0 ;  /* 0x000000ff0e077208 */ /* 0x000fe20000000000 */
[----:B------:R-:W0:Y:S01]  /*0500*/  LDC.64 R2, c[0x0][0x238] ;  /* 0x00008e00ff027b82 */ /* 0x000e220000000a00 */
[----:B------:R-:W-:Y:S01]  /*0510*/  FMUL R13, R13, R10 ;  /* 0x0000000a0d0d7220 */ /* 0x000fe20000400000 */
[----:B------:R-:W-:Y:S02]  /*0520*/  FSETP.GTU.AND P0, PT, R16, RZ, PT ;  /* 0x000000ff1000720b */ /* 0x000fe40003f0c000 */
[----:B------:R-:W-:Y:S01]  /*0530*/  FSETP.GTU.AND P2, PT, R17, RZ, PT ;  /* 0x000000ff1100720b */ /* 0x000fe20003f4c000 */
[----:B------:R-:W-:Y:S01]  /*0540*/  FFMA R13, R22, R13, R18 ;  /* 0x0000000d160d7223 */ /* 0x000fe20000000012 */
[----:B------:R-:W-:-:S02]  /*0550*/  FSETP.GEU.AND P5, PT, R7, 6, PT ;  /* 0x40c000000700780b */ /* 0x000fc40003fae000 */
[----:B------:R-:W-:Y:S02]  /*0560*/  FSEL R5, R17, RZ, P2 ;  /* 0x000000ff11057208 */ /* 0x000fe40001000000 */
[C---:B------:R-:W-:Y:S02]  /*0570*/  FSETP.GTU.AND P1, PT, R13.reuse, RZ, PT ;  /* 0x000000ff0d00720b */ /* 0x040fe40003f2c000 */
[----:B------:R-:W-:Y:S02]  /*0580*/  FSEL R4, R16, RZ, P0 ;  /* 0x000000ff10047208 */ /* 0x000fe40000000000 */
[----:B------:R-:W-:Y:S02]  /*0590*/  FSEL R6, R13, RZ, P1 ;  /* 0x000000ff0d067208 */ /* 0x000fe40000800000 */
[----:B------:R-:W-:Y:S02]  /*05a0*/  FSETP.GEU.AND P2, PT, R5, 6, PT ;  /* 0x40c000000500780b */ /* 0x000fe40003f4e000 */
[----:B------:R-:W-:-:S02]  /*05b0*/  FSETP.GEU.AND P0, PT, R6, 6, PT ;  /* 0x40c000000600780b */ /* 0x000fc40003f0e000 */
[----:B------:R-:W-:Y:S02]  /*05c0*/  FSETP.GEU.AND P1, PT, R4, 6, PT ;  /* 0x40c000000400780b */ /* 0x000fe40003f2e000 */
[C---:B------:R-:W-:Y:S02]  /*05d0*/  FSETP.NAN.AND P6, PT, R7.reuse, R7, PT ;  /* 0x000000070700720b */ /* 0x040fe40003fc8000 */
[----:B------:R-:W-:Y:S01]  /*05e0*/  FSETP.NAN.AND P3, PT, R6, R6, PT ;  /* 0x000000060600720b */ /* 0x000fe20003f68000 */
[----:B0-----:R-:W-:Y:S01]  /*05f0*/  IMAD.WIDE R2, R0, 0x4, R2 ;  /* 0x0000000400027825 */ /* 0x001fe200078e0202 */
[----:B------:R-:W-:Y:S02]  /*0600*/  @P5 SEL R7, R7, 0x40c00000, P6 ;  /* 0x40c0000007075807 */ /* 0x000fe40003000000 */
[----:B------:R-:W-:Y:S02]  /*0610*/  FSETP.NAN.AND P4, PT, R5, R5, PT ;  /* 0x000000050500720b */ /* 0x000fe40003f88000 */
[----:B------:R-:W-:-:S02]  /*0620*/  FSETP.NAN.AND P5, PT, R4, R4, PT ;  /* 0x000000040400720b */ /* 0x000fc40003fa8000 */
[----:B------:R-:W-:Y:S02]  /*0630*/  @P0 SEL R6, R6, 0x40c00000, P3 ;  /* 0x40c0000006060807 */ /* 0x000fe40001800000 */
[----:B------:R-:W-:Y:S02]  /*0640*/  @P2 SEL R5, R5, 0x40c00000, P4 ;  /* 0x40c0000005052807 */ /* 0x000fe40002000000 */
[----:B------:R-:W-:-:S05]  /*0650*/  @P1 SEL R4, R4, 0x40c00000, P5 ;  /* 0x40c0000004041807 */ /* 0x000fca0002800000 */
[----:B------:R-:W-:Y:S01]  /*0660*/  STG.E.128 desc[UR4][R2.64], R4 ;  /* 0x0000000402007986 */ /* 0x000fe2000c101d04 */
[----:B------:R-:W-:Y:S05]  /*0670*/  EXIT ;  /* 0x000000000000794d */ /* 0x000fea0003800000 */
.L_x_0:
[----:B------:R-:W-:-:S00]  /*0680*/  BRA `(.L_x_0) ;  /* 0xfffffffc00fc7947 */ /* 0x000fc0000383ffff */
[----:B------:R-:W-:-:S00]  /*0690*/  NOP ;  /* 0x0000000000007918 */ /* 0x000fc00000000000 */
        /* <DEDUP_REMOVED lines=14> */
.L_x_1:


//--------------------- .nv.global.init           --------------------------
	.section	.nv.global.init,"aw",@progbits
.nv.global.init:
	.type		_$_str,@object
	.size		_$_str,(_$_str_$_2 - _$_str)
_$_str:
        /*0000*/ 	.byte	0x5f, 0x5f, 0x43, 0x55, 0x44, 0x41, 0x5f, 0x46, 0x54, 0x5a, 0x00
	.type		_$_str_$_2,@object
	.size		_$_str_$_2,(.L_1 - _$_str_$_2)
_$_str_$_2:
        /*000b*/ 	.byte	0x5f, 0x5f, 0x43, 0x55, 0x44, 0x41, 0x5f, 0x50, 0x52, 0x45, 0x43, 0x5f, 0x53, 0x51, 0x52, 0x54
        /*001b*/ 	.byte	0x00
.L_1:


//--------------------- .nv.constant0.triton_poi_fused__native_batch_norm_legit_no_training_hardtanh_16 --------------------------
	.section	.nv.constant0.triton_poi_fused__native_batch_norm_legit_no_training_hardtanh_16,"a",@progbits
	.sectionflags	@""
	.align	4
.nv.constant0.triton_poi_fused__native_batch_norm_legit_no_training_hardtanh_16:
	.zero		580
